	.headerflags	@"EF_CUDA_TEXMODE_UNIFIED EF_CUDA_64BIT_ADDRESS EF_CUDA_ACCELERATORS EF_CUDA_SM90 EF_CUDA_VIRTUAL_SM(EF_CUDA_SM90)"
	.elftype	@"ET_EXEC"


//--------------------- .nv.info                  --------------------------
	.section	.nv.info,"",@"SHT_CUDA_INFO"
	.align	4


	//----- nvinfo : EIATTR_REGCOUNT
	.align		4
        /*0000*/ 	.byte	0x04, 0x2f
        /*0002*/ 	.short	(.L_1 - .L_0)
	.align		4
.L_0:
        /*0004*/ 	.word	index@(triton_poi_fused_convolution_10)
        /*0008*/ 	.word	0x0000000c


	//----- nvinfo : EIATTR_MIN_STACK_SIZE
	.align		4
.L_1:
        /*000c*/ 	.byte	0x04, 0x12
        /*000e*/ 	.short	(.L_3 - .L_2)
	.align		4
.L_2:
        /*0010*/ 	.word	index@(triton_poi_fused_convolution_10)
        /*0014*/ 	.word	0x00000000


	//----- nvinfo : EIATTR_FRAME_SIZE
	.align		4
.L_3:
        /*0018*/ 	.byte	0x04, 0x11
        /*001a*/ 	.short	(.L_5 - .L_4)
	.align		4
.L_4:
        /*001c*/ 	.word	index@(triton_poi_fused_convolution_10)
        /*0020*/ 	.word	0x00000000


	//----- nvinfo : EIATTR_MIN_STACK_SIZE
	.align		4
.L_5:
        /*0024*/ 	.byte	0x04, 0x12
        /*0026*/ 	.short	(.L_7 - .L_6)
	.align		4
.L_6:
        /*0028*/ 	.word	index@(triton_poi_fused_convolution_10)
        /*002c*/ 	.word	0x00000000
.L_7:


//--------------------- .nv.info.triton_poi_fused_convolution_10 --------------------------
	.section	.nv.info.triton_poi_fused_convolution_10,"",@"SHT_CUDA_INFO"
	.sectionflags	@""
	.align	4


	//----- nvinfo : EIATTR_CUDA_API_VERSION
	.align		4
        /*0000*/ 	.byte	0x04, 0x37
        /*0002*/ 	.short	(.L_9 - .L_8)
.L_8:
        /*0004*/ 	.word	0x0000007c


	//----- nvinfo : EIATTR_KPARAM_INFO
	.align		4
.L_9:
        /*0008*/ 	.byte	0x04, 0x17
        /*000a*/ 	.short	(.L_11 - .L_10)
.L_10:
        /*000c*/ 	.word	0x00000000
        /*0010*/ 	.short	0x0002
        /*0012*/ 	.short	0x0010
        /*0014*/ 	.byte	0x00, 0xf0, 0x11, 0x00


	//----- nvinfo : EIATTR_KPARAM_INFO
	.align		4
.L_11:
        /*0018*/ 	.byte	0x04, 0x17
        /*001a*/ 	.short	(.L_13 - .L_12)
.L_12:
        /*001c*/ 	.word	0x00000000
        /*0020*/ 	.short	0x0001
        /*0022*/ 	.short	0x0008
        /*0024*/ 	.byte	0x00, 0xf4, 0x21, 0x00


	//----- nvinfo : EIATTR_KPARAM_INFO
	.align		4
.L_13:
        /*0028*/ 	.byte	0x04, 0x17
        /*002a*/ 	.short	(.L_15 - .L_14)
.L_14:
        /*002c*/ 	.word	0x00000000
        /*0030*/ 	.short	0x0000
        /*0032*/ 	.short	0x0000
        /*0034*/ 	.byte	0x00, 0xf4, 0x21, 0x00


	//----- nvinfo : EIATTR_SPARSE_MMA_MASK
	.align		4
.L_15:
        /*0038*/ 	.byte	0x03, 0x50
        /*003a*/ 	.short	0x0000


	//----- nvinfo : EIATTR_MAXREG_COUNT
	.align		4
        /*003c*/ 	.byte	0x03, 0x1b
        /*003e*/ 	.short	0x00ff


	//----- nvinfo : EIATTR_EXIT_INSTR_OFFSETS
	.align		4
        /*0040*/ 	.byte	0x04, 0x1c
        /*0042*/ 	.short	(.L_17 - .L_16)


	//   ....[0]....
.L_16:
        /*0044*/ 	.word	0x00000180


	//   ....[1]....
        /*0048*/ 	.word	0x000001a0


	//----- nvinfo : EIATTR_REQNTID
	.align		4
.L_17:
        /*004c*/ 	.byte	0x04, 0x10
        /*004e*/ 	.short	(.L_19 - .L_18)
.L_18:
        /*0050*/ 	.word	0x00000080
        /*0054*/ 	.word	0x00000001
        /*0058*/ 	.word	0x00000001


	//----- nvinfo : EIATTR_CBANK_PARAM_SIZE
	.align		4
.L_19:
        /*005c*/ 	.byte	0x03, 0x19
        /*005e*/ 	.short	0x0014


	//----- nvinfo : EIATTR_PARAM_CBANK
	.align		4
        /*0060*/ 	.byte	0x04, 0x0a
        /*0062*/ 	.short	(.L_21 - .L_20)
	.align		4
.L_20:
        /*0064*/ 	.word	index@(.nv.constant0.triton_poi_fused_convolution_10)
        /*0068*/ 	.short	0x0210
        /*006a*/ 	.short	0x0014


	//----- nvinfo : EIATTR_SW_WAR
	.align		4
.L_21:
        /*006c*/ 	.byte	0x04, 0x36
        /*006e*/ 	.short	(.L_23 - .L_22)
.L_22:
        /*0070*/ 	.word	0x00000008
.L_23:


//--------------------- .nv.callgraph             --------------------------
	.section	.nv.callgraph,"",@"SHT_CUDA_CALLGRAPH"
	.align	4
	.sectionentsize	8
	.align		4
        /*0000*/ 	.word	0x00000000
	.align		4
        /*0004*/ 	.word	0xffffffff
	.align		4
        /*0008*/ 	.word	0x00000000
	.align		4
        /*000c*/ 	.word	0xfffffffe
	.align		4
        /*0010*/ 	.word	0x00000000
	.align		4
        /*0014*/ 	.word	0xfffffffd
	.align		4
        /*0018*/ 	.word	0x00000000
	.align		4
        /*001c*/ 	.word	0xfffffffc


//--------------------- .text.triton_poi_fused_convolution_10 --------------------------
	.section	.text.triton_poi_fused_convolution_10,"ax",@progbits
	.align	128
        .global         triton_poi_fused_convolution_10
        .type           triton_poi_fused_convolution_10,@function
        .size           triton_poi_fused_convolution_10,(.L_x_1 - triton_poi_fused_convolution_10)
        .other          triton_poi_fused_convolution_10,@"STO_CUDA_ENTRY STV_DEFAULT"
triton_poi_fused_convolution_10:
.text.triton_poi_fused_convolution_10:
[----:B------:R-:W0:Y:S02]  /*0000*/  LDC R1, c[0x0][0x28] ;  /* 0x00000a00ff017b82 */ /* 0x000e240000000800 */
[----:B------:R-:W1:Y:S01]  /*0010*/  S2R R0, SR_TID.X ;  /* 0x0000000000007919 */ /* 0x000e620000002100 */
[----:B------:R-:W2:Y:S01]  /*0020*/  LDC.64 R4, c[0x0][0x218] ;  /* 0x00008600ff047b82 */ /* 0x000ea20000000a00 */
[----:B------:R-:W-:Y:S01]  /*0030*/  ULDC.64 UR4, c[0x0][0x208] ;  /* 0x0000820000047ab9 */ /* 0x000fe20000000a00 */
[----:B------:R-:W3:Y:S01]  /*0040*/  S2R R7, SR_CTAID.X ;  /* 0x0000000000077919 */ /* 0x000ee20000002500 */
[----:B-1----:R-:W-:Y:S02]  /*0050*/  LOP3.LUT R0, R0, 0x7f, RZ, 0xc0, !PT ;  /* 0x0000007f00007812 */ /* 0x002fe400078ec0ff */
[----:B---3--:R-:W-:-:S03]  /*0060*/  SHF.R.S32.HI R2, RZ, 0x18, R7 ;  /* 0x00000018ff027819 */ /* 0x008fc60000011407 */
[----:B------:R-:W-:Y:S01]  /*0070*/  IMAD R7, R7, 0x80, R0 ;  /* 0x0000008007077824 */ /* 0x000fe200078e0200 */
[----:B------:R-:W-:Y:S02]  /*0080*/  SGXT R0, R2, 0x1 ;  /* 0x000000010200781a */ /* 0x000fe40000000200 */
[----:B------:R-:W1:Y:S02]  /*0090*/  LDC.64 R2, c[0x0][0x210] ;  /* 0x00008400ff027b82 */ /* 0x000e640000000a00 */
[----:B------:R-:W-:Y:S02]  /*00a0*/  ISETP.GE.AND P0, PT, R7, 0x300, PT ;  /* 0x000003000700780c */ /* 0x000fe40003f06270 */
[----:B------:R-:W-:-:S04]  /*00b0*/  LEA.HI R0, R0, R7, RZ, 0x4 ;  /* 0x0000000700007211 */ /* 0x000fc800078f20ff */
[----:B------:R-:W-:-:S05]  /*00c0*/  SHF.R.S32.HI R0, RZ, 0x4, R0 ;  /* 0x00000004ff007819 */ /* 0x000fca0000011400 */
[----:B------:R-:W-:-:S05]  /*00d0*/  IMAD.HI R6, R0, 0x2aaaaaab, RZ ;  /* 0x2aaaaaab00067827 */ /* 0x000fca00078e02ff */
[----:B------:R-:W-:-:S04]  /*00e0*/  SHF.R.U32.HI R9, RZ, 0x1, R6 ;  /* 0x00000001ff097819 */ /* 0x000fc80000011606 */
[----:B------:R-:W-:Y:S01]  /*00f0*/  LEA.HI R9, R6, R9, RZ, 0x1 ;  /* 0x0000000906097211 */ /* 0x000fe200078f08ff */
[----:B-1----:R-:W-:-:S04]  /*0100*/  IMAD.WIDE R2, R7, 0x4, R2 ;  /* 0x0000000407027825 */ /* 0x002fc800078e0202 */
[----:B------:R-:W-:Y:S02]  /*0110*/  IMAD R9, R9, -0xc, R0 ;  /* 0xfffffff409097824 */ /* 0x000fe400078e0200 */
[----:B------:R-:W-:Y:S02]  /*0120*/  IMAD.MOV.U32 R0, RZ, RZ, RZ ;  /* 0x000000ffff007224 */ /* 0x000fe400078e00ff */
[----:B------:R-:W-:Y:S02]  /*0130*/  IMAD.MOV.U32 R7, RZ, RZ, RZ ;  /* 0x000000ffff077224 */ /* 0x000fe400078e00ff */
[----:B--2---:R-:W-:Y:S02]  /*0140*/  IMAD.WIDE R4, R9, 0x4, R4 ;  /* 0x0000000409047825 */ /* 0x004fe400078e0204 */
[----:B------:R-:W2:Y:S04]  /*0150*/  @!P0 LDG.E R0, desc[UR4][R2.64] ;  /* 0x0000000402008981 */ /* 0x000ea8000c1e1900 */
[----:B------:R-:W2:Y:S02]  /*0160*/  @!P0 LDG.E.EL R7, desc[UR4][R4.64] ;  /* 0x0000000404078981 */ /* 0x000ea4000c2e1900 */
[----:B--2---:R-:W-:Y:S01]  /*0170*/  FADD R7, R7, R0 ;  /* 0x0000000007077221 */ /* 0x004fe20000000000 */
[----:B------:R-:W-:Y:S06]  /*0180*/  @P0 EXIT ;  /* 0x000000000000094d */ /* 0x000fec0003800000 */
[----:B------:R-:W-:Y:S01]  /*0190*/  STG.E desc[UR4][R2.64], R7 ;  /* 0x0000000702007986 */ /* 0x000fe2000c101904 */
[----:B------:R-:W-:Y:S05]  /*01a0*/  EXIT ;  /* 0x000000000000794d */ /* 0x000fea0003800000 */
.L_x_0:
[----:B------:R-:W-:-:S00]  /*01b0*/  BRA `(.L_x_0) ;  /* 0xfffffffc00fc7947 */ /* 0x000fc0000383ffff */
[----:B------:R-:W-:-:S00]  /*01c0*/  NOP ;  /* 0x0000000000007918 */ /* 0x000fc00000000000 */
        /* <DEDUP_REMOVED lines=11> */
.L_x_1:


//--------------------- .nv.constant0.triton_poi_fused_convolution_10 --------------------------
	.section	.nv.constant0.triton_poi_fused_convolution_10,"a",@progbits
	.sectionflags	@""
	.align	4
.nv.constant0.triton_poi_fused_convolution_10:
	.zero		548
